//
// Generated by NVIDIA NVVM Compiler
//
// Compiler Build ID: CL-36424714
// Cuda compilation tools, release 13.0, V13.0.88
// Based on NVVM 20.0.0
//

.version 9.0
.target sm_100
.address_size 64

	// .globl	_Z10classifierP6uchar4iii
.const .align 8 .b8 mean_dev[768];
.const .align 8 .b8 cov_dev[2304];
.const .align 8 .b8 det_dev[256];
.const .align 8 .b8 cov_inv_dev[2304];

.visible .entry _Z10classifierP6uchar4iii(
	.param .u64 .ptr .align 1 _Z10classifierP6uchar4iii_param_0,
	.param .u32 _Z10classifierP6uchar4iii_param_1,
	.param .u32 _Z10classifierP6uchar4iii_param_2,
	.param .u32 _Z10classifierP6uchar4iii_param_3
)
{
	.reg .pred 	%p<15>;
	.reg .b16 	%rs<8>;
	.reg .b32 	%r<83>;
	.reg .b64 	%rd<27>;
	.reg .b64 	%fd<83>;

	ld.param.u64 	%rd8, [_Z10classifierP6uchar4iii_param_0];
	ld.param.u32 	%r31, [_Z10classifierP6uchar4iii_param_1];
	ld.param.u32 	%r32, [_Z10classifierP6uchar4iii_param_2];
	cvta.to.global.u64 	%rd1, %rd8;
	mov.u32 	%r34, %ntid.x;
	mov.u32 	%r35, %ctaid.x;
	mov.u32 	%r36, %tid.x;
	mad.lo.s32 	%r1, %r34, %r35, %r36;
	mov.u32 	%r37, %ntid.y;
	mov.u32 	%r38, %ctaid.y;
	mov.u32 	%r39, %tid.y;
	mad.lo.s32 	%r72, %r37, %r38, %r39;
	mov.u32 	%r40, %nctaid.x;
	mul.lo.s32 	%r3, %r34, %r40;
	mov.u32 	%r41, %nctaid.y;
	mul.lo.s32 	%r4, %r37, %r41;
	setp.ge.s32 	%p1, %r72, %r32;
	@%p1 bra 	$L__BB0_20;
	ld.param.u32 	%r70, [_Z10classifierP6uchar4iii_param_3];
	setp.gt.s32 	%p2, %r70, 0;
	@%p2 bra 	$L__BB0_2;
	bra.uni 	$L__BB0_16;
$L__BB0_2:
	mov.b32 	%r43, 1127219200;
	mov.b32 	%r44, -2147483648;
	mov.b64 	%fd1, {%r44, %r43};
	mov.u64 	%rd17, mean_dev;
	add.s64 	%rd12, %rd17, 8;
	mov.u64 	%rd18, cov_inv_dev;
	add.s64 	%rd11, %rd18, 32;
	mov.u64 	%rd13, det_dev;
$L__BB0_3:
	setp.lt.s32 	%p6, %r1, %r31;
	@%p6 bra 	$L__BB0_5;
$L__BB0_4:
	mov.u32 	%r68, %ntid.y;
	mov.u32 	%r69, %nctaid.y;
	mad.lo.s32 	%r72, %r68, %r69, %r72;
	setp.lt.s32 	%p14, %r72, %r32;
	@%p14 bra 	$L__BB0_3;
	bra.uni 	$L__BB0_20;
$L__BB0_5:
	mov.u32 	%r73, %r1;
$L__BB0_6:
	ld.param.u32 	%r71, [_Z10classifierP6uchar4iii_param_3];
	ld.param.u64 	%rd22, [_Z10classifierP6uchar4iii_param_0];
	neg.s32 	%r74, %r71;
	mad.lo.s32 	%r47, %r72, %r31, %r73;
	cvta.to.global.u64 	%rd14, %rd22;
	mul.wide.s32 	%rd15, %r47, 4;
	add.s64 	%rd16, %rd14, %rd15;
	.pragma "used_bytes_mask 7";
	ld.global.u32 	%r48, [%rd16];
	bfe.u32 	%r49, %r48, 0, 8;
	cvt.u16.u32 	%rs2, %r49;
	and.b16  	%rs3, %rs2, 255;
	bfe.u32 	%r50, %r48, 8, 8;
	cvt.u16.u32 	%rs4, %r50;
	and.b16  	%rs5, %rs4, 255;
	bfe.u32 	%r51, %r48, 16, 8;
	cvt.u16.u32 	%rs6, %r51;
	and.b16  	%rs7, %rs6, 255;
	cvt.rn.f64.u16 	%fd2, %rs3;
	cvt.rn.f64.u16 	%fd3, %rs5;
	cvt.rn.f64.u16 	%fd4, %rs7;
	mov.f64 	%fd79, 0dFFEFFFFFFFFFFFFF;
	mov.b32 	%r76, -1;
	mov.b32 	%r75, 0;
	mov.u64 	%rd24, %rd11;
	mov.u64 	%rd25, %rd12;
	mov.u64 	%rd26, %rd13;
$L__BB0_7:
	ld.const.f64 	%fd18, [%rd25+-8];
	sub.f64 	%fd19, %fd2, %fd18;
	ld.const.f64 	%fd20, [%rd25];
	sub.f64 	%fd21, %fd3, %fd20;
	ld.const.f64 	%fd22, [%rd25+8];
	sub.f64 	%fd23, %fd4, %fd22;
	ld.const.f64 	%fd24, [%rd24+-32];
	fma.rn.f64 	%fd25, %fd19, %fd24, 0d0000000000000000;
	ld.const.f64 	%fd26, [%rd24+-8];
	fma.rn.f64 	%fd27, %fd21, %fd26, %fd25;
	ld.const.f64 	%fd28, [%rd24+16];
	fma.rn.f64 	%fd29, %fd23, %fd28, %fd27;
	ld.const.f64 	%fd30, [%rd24+-24];
	fma.rn.f64 	%fd31, %fd19, %fd30, 0d0000000000000000;
	ld.const.f64 	%fd32, [%rd24];
	fma.rn.f64 	%fd33, %fd21, %fd32, %fd31;
	ld.const.f64 	%fd34, [%rd24+24];
	fma.rn.f64 	%fd35, %fd23, %fd34, %fd33;
	ld.const.f64 	%fd36, [%rd24+-16];
	fma.rn.f64 	%fd37, %fd19, %fd36, 0d0000000000000000;
	ld.const.f64 	%fd38, [%rd24+8];
	fma.rn.f64 	%fd39, %fd21, %fd38, %fd37;
	ld.const.f64 	%fd40, [%rd24+32];
	fma.rn.f64 	%fd41, %fd23, %fd40, %fd39;
	fma.rn.f64 	%fd42, %fd29, %fd19, 0d0000000000000000;
	fma.rn.f64 	%fd43, %fd35, %fd21, %fd42;
	fma.rn.f64 	%fd6, %fd41, %fd23, %fd43;
	ld.const.f64 	%fd44, [%rd26];
	abs.f64 	%fd80, %fd44;
	{
	.reg .b32 %temp; 
	mov.b64 	{%temp, %r77}, %fd80;
	}
	{
	.reg .b32 %temp; 
	mov.b64 	{%r78, %temp}, %fd80;
	}
	setp.gt.s32 	%p7, %r77, 1048575;
	mov.b32 	%r79, -1023;
	@%p7 bra 	$L__BB0_9;
	mul.f64 	%fd80, %fd80, 0d4350000000000000;
	{
	.reg .b32 %temp; 
	mov.b64 	{%temp, %r77}, %fd80;
	}
	{
	.reg .b32 %temp; 
	mov.b64 	{%r78, %temp}, %fd80;
	}
	mov.b32 	%r79, -1077;
$L__BB0_9:
	add.s32 	%r54, %r77, -1;
	setp.lt.u32 	%p8, %r54, 2146435071;
	@%p8 bra 	$L__BB0_11;
	fma.rn.f64 	%fd45, %fd80, 0d7FF0000000000000, 0d7FF0000000000000;
	{
	.reg .b32 %temp; 
	mov.b64 	{%temp, %r55}, %fd80;
	}
	and.b32  	%r56, %r55, 2147483647;
	setp.eq.s32 	%p9, %r56, 0;
	selp.f64 	%fd82, 0dFFF0000000000000, %fd45, %p9;
	bra.uni 	$L__BB0_14;
$L__BB0_11:
	shr.u32 	%r57, %r77, 20;
	add.s32 	%r80, %r79, %r57;
	and.b32  	%r58, %r77, 1048575;
	or.b32  	%r59, %r58, 1072693248;
	mov.b64 	%fd81, {%r78, %r59};
	setp.lt.u32 	%p10, %r59, 1073127583;
	@%p10 bra 	$L__BB0_13;
	{
	.reg .b32 %temp; 
	mov.b64 	{%r60, %temp}, %fd81;
	}
	{
	.reg .b32 %temp; 
	mov.b64 	{%temp, %r61}, %fd81;
	}
	add.s32 	%r62, %r61, -1048576;
	mov.b64 	%fd81, {%r60, %r62};
	add.s32 	%r80, %r80, 1;
$L__BB0_13:
	add.f64 	%fd46, %fd81, 0dBFF0000000000000;
	add.f64 	%fd47, %fd81, 0d3FF0000000000000;
	rcp.approx.ftz.f64 	%fd48, %fd47;
	neg.f64 	%fd49, %fd47;
	fma.rn.f64 	%fd50, %fd49, %fd48, 0d3FF0000000000000;
	fma.rn.f64 	%fd51, %fd50, %fd50, %fd50;
	fma.rn.f64 	%fd52, %fd51, %fd48, %fd48;
	mul.f64 	%fd53, %fd46, %fd52;
	fma.rn.f64 	%fd54, %fd46, %fd52, %fd53;
	mul.f64 	%fd55, %fd54, %fd54;
	fma.rn.f64 	%fd56, %fd55, 0d3EB1380B3AE80F1E, 0d3ED0EE258B7A8B04;
	fma.rn.f64 	%fd57, %fd56, %fd55, 0d3EF3B2669F02676F;
	fma.rn.f64 	%fd58, %fd57, %fd55, 0d3F1745CBA9AB0956;
	fma.rn.f64 	%fd59, %fd58, %fd55, 0d3F3C71C72D1B5154;
	fma.rn.f64 	%fd60, %fd59, %fd55, 0d3F624924923BE72D;
	fma.rn.f64 	%fd61, %fd60, %fd55, 0d3F8999999999A3C4;
	fma.rn.f64 	%fd62, %fd61, %fd55, 0d3FB5555555555554;
	sub.f64 	%fd63, %fd46, %fd54;
	add.f64 	%fd64, %fd63, %fd63;
	neg.f64 	%fd65, %fd54;
	fma.rn.f64 	%fd66, %fd65, %fd46, %fd64;
	mul.f64 	%fd67, %fd52, %fd66;
	mul.f64 	%fd68, %fd55, %fd62;
	fma.rn.f64 	%fd69, %fd68, %fd54, %fd67;
	xor.b32  	%r63, %r80, -2147483648;
	mov.b32 	%r64, 1127219200;
	mov.b64 	%fd70, {%r63, %r64};
	sub.f64 	%fd71, %fd70, %fd1;
	fma.rn.f64 	%fd72, %fd71, 0d3FE62E42FEFA39EF, %fd54;
	fma.rn.f64 	%fd73, %fd71, 0dBFE62E42FEFA39EF, %fd72;
	sub.f64 	%fd74, %fd73, %fd54;
	sub.f64 	%fd75, %fd69, %fd74;
	fma.rn.f64 	%fd76, %fd71, 0d3C7ABC9E3B39803F, %fd75;
	add.f64 	%fd82, %fd72, %fd76;
$L__BB0_14:
	neg.f64 	%fd77, %fd6;
	sub.f64 	%fd78, %fd77, %fd82;
	setp.gt.f64 	%p11, %fd78, %fd79;
	selp.f64 	%fd79, %fd78, %fd79, %p11;
	selp.b32 	%r76, %r75, %r76, %p11;
	add.s32 	%r75, %r75, 1;
	add.s32 	%r74, %r74, 1;
	setp.ne.s32 	%p12, %r74, 0;
	add.s64 	%rd26, %rd26, 8;
	add.s64 	%rd25, %rd25, 24;
	add.s64 	%rd24, %rd24, 72;
	@%p12 bra 	$L__BB0_7;
	ld.param.u64 	%rd23, [_Z10classifierP6uchar4iii_param_0];
	cvta.to.global.u64 	%rd19, %rd23;
	mad.lo.s32 	%r65, %r72, %r31, %r73;
	mul.wide.s32 	%rd20, %r65, 4;
	add.s64 	%rd21, %rd19, %rd20;
	st.global.u8 	[%rd21+3], %r76;
	mov.u32 	%r66, %ntid.x;
	mov.u32 	%r67, %nctaid.x;
	mad.lo.s32 	%r73, %r66, %r67, %r73;
	setp.lt.s32 	%p13, %r73, %r31;
	@%p13 bra 	$L__BB0_6;
	bra.uni 	$L__BB0_4;
$L__BB0_16:
	setp.ge.s32 	%p3, %r1, %r31;
	@%p3 bra 	$L__BB0_19;
	mul.lo.s32 	%r27, %r72, %r31;
	mov.u32 	%r82, %r1;
$L__BB0_18:
	add.s32 	%r42, %r82, %r27;
	mul.wide.s32 	%rd9, %r42, 4;
	add.s64 	%rd10, %rd1, %rd9;
	mov.b16 	%rs1, 255;
	st.global.u8 	[%rd10+3], %rs1;
	add.s32 	%r82, %r82, %r3;
	setp.lt.s32 	%p4, %r82, %r31;
	@%p4 bra 	$L__BB0_18;
$L__BB0_19:
	add.s32 	%r72, %r72, %r4;
	setp.lt.s32 	%p5, %r72, %r32;
	@%p5 bra 	$L__BB0_16;
$L__BB0_20:
	ret;

}


// ===== COMPILED SASS (sm_100) =====

	.target	sm_100

	.elftype	@"ET_EXEC"


//--------------------- .note.nv.tkinfo           --------------------------
	.section	.note.nv.tkinfo,"",@"SHT_NOTE"
	.sectionflags	@"SHF_NOTE_NV_TKINFO"
	.tkinfo
        /*0018*/ 	.word	0x00000002
        /*0030*/ 	.string	""
        /*0030*/ 	.string	"ptxas"
        /*0030*/ 	.string	"Cuda compilation tools, release 13.0, V13.0.88"
        /*0030*/ 	.string	"Build cuda_13.0.r13.0/compiler.36424714_0"
        /*0030*/ 	.string	"-arch sm_100 -m 64 "



//--------------------- .note.nv.cuinfo           --------------------------
	.section	.note.nv.cuinfo,"",@"SHT_NOTE"
	.sectionflags	@"SHF_NOTE_NV_CUINFO"
        /*0018*/ 	.short	0x0002
        /*001a*/ 	.short	0x0064
        /*001c*/ 	.short	0x0082
	.zero		2


//--------------------- .nv.info                  --------------------------
	.section	.nv.info,"",@"SHT_CUDA_INFO"
	.align	4


	//----- nvinfo : EIATTR_REGCOUNT
	.align		4
        /*0000*/ 	.byte	0x04, 0x2f
        /*0002*/ 	.short	(.L_5 - .L_4)
	.align		4
.L_4:
        /*0004*/ 	.word	index@(_Z10classifierP6uchar4iii)
        /*0008*/ 	.word	0x00000024


	//----- nvinfo : EIATTR_FRAME_SIZE
	.align		4
.L_5:
        /*000c*/ 	.byte	0x04, 0x11
        /*000e*/ 	.short	(.L_7 - .L_6)
	.align		4
.L_6:
        /*0010*/ 	.word	index@(_Z10classifierP6uchar4iii)
        /*0014*/ 	.word	0x00000000


	//----- nvinfo : EIATTR_MIN_STACK_SIZE
	.align		4
.L_7:
        /*0018*/ 	.byte	0x04, 0x12
        /*001a*/ 	.short	(.L_9 - .L_8)
	.align		4
.L_8:
        /*001c*/ 	.word	index@(_Z10classifierP6uchar4iii)
        /*0020*/ 	.word	0x00000000
.L_9:


//--------------------- .nv.compat                --------------------------
	.section	.nv.compat,"",@"SHT_CUDA_COMPAT_INFO"
	.align	4
        /*0000*/ 	.byte	0x02, 0x09, 0x00, 0x00, 0x02, 0x02, 0x01, 0x00, 0x02, 0x05, 0x05, 0x00, 0x03, 0x07, 0x01, 0x01
        /*0010*/ 	.byte	0x02, 0x03, 0x00, 0x00, 0x02, 0x06, 0x01, 0x00, 0x04, 0x0b, 0x08, 0x00, 0x01, 0x00, 0x00, 0x00
        /*0020*/ 	.byte	0x00, 0x00, 0x00, 0x00


//--------------------- .nv.info._Z10classifierP6uchar4iii --------------------------
	.section	.nv.info._Z10classifierP6uchar4iii,"",@"SHT_CUDA_INFO"
	.sectionflags	@""
	.align	4


	//----- nvinfo : EIATTR_CUDA_API_VERSION
	.align		4
        /*0000*/ 	.byte	0x04, 0x37
        /*0002*/ 	.short	(.L_11 - .L_10)
.L_10:
        /*0004*/ 	.word	0x00000082


	//----- nvinfo : EIATTR_KPARAM_INFO
	.align		4
.L_11:
        /*0008*/ 	.byte	0x04, 0x17
        /*000a*/ 	.short	(.L_13 - .L_12)
.L_12:
        /*000c*/ 	.word	0x00000000
        /*0010*/ 	.short	0x0003
        /*0012*/ 	.short	0x0010
        /*0014*/ 	.byte	0x00, 0xf0, 0x11, 0x00


	//----- nvinfo : EIATTR_KPARAM_INFO
	.align		4
.L_13:
        /*0018*/ 	.byte	0x04, 0x17
        /*001a*/ 	.short	(.L_15 - .L_14)
.L_14:
        /*001c*/ 	.word	0x00000000
        /*0020*/ 	.short	0x0002
        /*0022*/ 	.short	0x000c
        /*0024*/ 	.byte	0x00, 0xf0, 0x11, 0x00


	//----- nvinfo : EIATTR_KPARAM_INFO
	.align		4
.L_15:
        /*0028*/ 	.byte	0x04, 0x17
        /*002a*/ 	.short	(.L_17 - .L_16)
.L_16:
        /*002c*/ 	.word	0x00000000
        /*0030*/ 	.short	0x0001
        /*0032*/ 	.short	0x0008
        /*0034*/ 	.byte	0x00, 0xf0, 0x11, 0x00


	//----- nvinfo : EIATTR_KPARAM_INFO
	.align		4
.L_17:
        /*0038*/ 	.byte	0x04, 0x17
        /*003a*/ 	.short	(.L_19 - .L_18)
.L_18:
        /*003c*/ 	.word	0x00000000
        /*0040*/ 	.short	0x0000
        /*0042*/ 	.short	0x0000
        /*0044*/ 	.byte	0x00, 0xf5, 0x21, 0x00


	//----- nvinfo : EIATTR_SPARSE_MMA_MASK
	.align		4
.L_19:
        /*0048*/ 	.byte	0x03, 0x50
        /*004a*/ 	.short	0x0000


	//----- nvinfo : EIATTR_MAXREG_COUNT
	.align		4
        /*004c*/ 	.byte	0x03, 0x1b
        /*004e*/ 	.short	0x00ff


	//----- nvinfo : EIATTR_MERCURY_ISA_VERSION
	.align		4
        /*0050*/ 	.byte	0x03, 0x5f
        /*0052*/ 	.short	0x0101


	//----- nvinfo : EIATTR_UNUSED_LOAD_BYTE_OFFSET
	.align		4
        /*0054*/ 	.byte	0x04, 0x44
        /*0056*/ 	.short	(.L_21 - .L_20)


	//   ....[0]....
.L_20:
        /*0058*/ 	.word	0x00000310
        /*005c*/ 	.word	0x00000007


	//----- nvinfo : EIATTR_VRC_CTA_INIT_COUNT
	.align		4
.L_21:
        /*0060*/ 	.byte	0x02, 0x4a
	.zero		1
	.zero		1


	//----- nvinfo : EIATTR_EXIT_INSTR_OFFSETS
	.align		4
        /*0064*/ 	.byte	0x04, 0x1c
        /*0066*/ 	.short	(.L_23 - .L_22)


	//   ....[0]....
.L_22:
        /*0068*/ 	.word	0x000000f0


	//   ....[1]....
        /*006c*/ 	.word	0x00000260


	//   ....[2]....
        /*0070*/ 	.word	0x00000c90


	//----- nvinfo : EIATTR_CRS_STACK_SIZE
	.align		4
.L_23:
        /*0074*/ 	.byte	0x04, 0x1e
        /*0076*/ 	.short	(.L_25 - .L_24)
.L_24:
        /*0078*/ 	.word	0x00000000


	//----- nvinfo : EIATTR_CBANK_PARAM_SIZE
	.align		4
.L_25:
        /*007c*/ 	.byte	0x03, 0x19
        /*007e*/ 	.short	0x0014


	//----- nvinfo : EIATTR_PARAM_CBANK
	.align		4
        /*0080*/ 	.byte	0x04, 0x0a
        /*0082*/ 	.short	(.L_27 - .L_26)
	.align		4
.L_26:
        /*0084*/ 	.word	index@(.nv.constant0._Z10classifierP6uchar4iii)
        /*0088*/ 	.short	0x0380
        /*008a*/ 	.short	0x0014


	//----- nvinfo : EIATTR_SW_WAR
	.align		4
.L_27:
        /*008c*/ 	.byte	0x04, 0x36
        /*008e*/ 	.short	(.L_29 - .L_28)
.L_28:
        /*0090*/ 	.word	0x00000008
.L_29:


//--------------------- .nv.callgraph             --------------------------
	.section	.nv.callgraph,"",@"SHT_CUDA_CALLGRAPH"
	.align	4
	.sectionentsize	8
	.align		4
        /*0000*/ 	.word	0x00000000
	.align		4
        /*0004*/ 	.word	0xffffffff
	.align		4
        /*0008*/ 	.word	0x00000000
	.align		4
        /*000c*/ 	.word	0xfffffffe
	.align		4
        /*0010*/ 	.word	0x00000000
	.align		4
        /*0014*/ 	.word	0xfffffffd
	.align		4
        /*0018*/ 	.word	0x00000000
	.align		4
        /*001c*/ 	.word	0xfffffffc


//--------------------- .nv.constant3             --------------------------
	.section	.nv.constant3,"a",@progbits
	.align	8
.nv.constant3:
	.type		mean_dev,@object
	.size		mean_dev,(cov_dev - mean_dev)
mean_dev:
	.zero		768
	.type		cov_dev,@object
	.size		cov_dev,(det_dev - cov_dev)
cov_dev:
	.zero		2304
	.type		det_dev,@object
	.size		det_dev,(cov_inv_dev - det_dev)
det_dev:
	.zero		256
	.type		cov_inv_dev,@object
	.size		cov_inv_dev,(.L_3 - cov_inv_dev)
cov_inv_dev:
	.zero		2304
.L_3:


//--------------------- .text._Z10classifierP6uchar4iii --------------------------
	.section	.text._Z10classifierP6uchar4iii,"ax",@progbits
	.align	128
        .global         _Z10classifierP6uchar4iii
        .type           _Z10classifierP6uchar4iii,@function
        .size           _Z10classifierP6uchar4iii,(.L_x_12 - _Z10classifierP6uchar4iii)
        .other          _Z10classifierP6uchar4iii,@"STO_CUDA_ENTRY STV_DEFAULT"
_Z10classifierP6uchar4iii:
.text._Z10classifierP6uchar4iii:
[----:B------:R-:W-:Y:S01]  /*0000*/  LDC R1, c[0x0][0x37c] ;  /* 0x0000df00ff017b82 */ /* 0x000fe20000000800 */
[----:B------:R-:W0:Y:S01]  /*0010*/  S2R R2, SR_CTAID.Y ;  /* 0x0000000000027919 */ /* 0x000e220000002600 */
[----:B------:R-:W1:Y:S01]  /*0020*/  LDCU UR7, c[0x0][0x360] ;  /* 0x00006c00ff0777ac */ /* 0x000e620008000800 */
[----:B------:R-:W0:Y:S01]  /*0030*/  S2R R5, SR_TID.Y ;  /* 0x0000000000057919 */ /* 0x000e220000002200 */
[----:B------:R-:W0:Y:S01]  /*0040*/  LDCU UR5, c[0x0][0x364] ;  /* 0x00006c80ff0577ac */ /* 0x000e220008000800 */
[----:B------:R-:W2:Y:S01]  /*0050*/  S2R R0, SR_CTAID.X ;  /* 0x0000000000007919 */ /* 0x000ea20000002500 */
[----:B------:R-:W3:Y:S01]  /*0060*/  LDCU UR8, c[0x0][0x38c] ;  /* 0x00007180ff0877ac */ /* 0x000ee20008000800 */
[----:B------:R-:W2:Y:S01]  /*0070*/  S2R R3, SR_TID.X ;  /* 0x0000000000037919 */ /* 0x000ea20000002100 */
[----:B------:R-:W1:Y:S01]  /*0080*/  LDCU UR4, c[0x0][0x370] ;  /* 0x00006e00ff0477ac */ /* 0x000e620008000800 */
[----:B------:R-:W4:Y:S01]  /*0090*/  LDCU UR6, c[0x0][0x374] ;  /* 0x00006e80ff0677ac */ /* 0x000f220008000800 */
[----:B-1----:R-:W-:Y:S01]  /*00a0*/  UIMAD UR4, UR7, UR4, URZ ;  /* 0x00000004070472a4 */ /* 0x002fe2000f8e02ff */
[----:B0-----:R-:W-:Y:S01]  /*00b0*/  IMAD R2, R2, UR5, R5 ;  /* 0x0000000502027c24 */ /* 0x001fe2000f8e0205 */
[----:B----4-:R-:W-:-:S04]  /*00c0*/  UIMAD UR5, UR5, UR6, URZ ;  /* 0x00000006050572a4 */ /* 0x010fc8000f8e02ff */
[----:B---3--:R-:W-:Y:S01]  /*00d0*/  ISETP.GE.AND P0, PT, R2, UR8, PT ;  /* 0x0000000802007c0c */ /* 0x008fe2000bf06270 */
[----:B--2---:R-:W-:-:S12]  /*00e0*/  IMAD R0, R0, UR7, R3 ;  /* 0x0000000700007c24 */ /* 0x004fd8000f8e0203 */
[----:B------:R-:W-:Y:S05]  /*00f0*/  @P0 EXIT ;  /* 0x000000000000094d */ /* 0x000fea0003800000 */
[----:B------:R-:W0:Y:S01]  /*0100*/  LDCU UR6, c[0x0][0x390] ;  /* 0x00007200ff0677ac */ /* 0x000e220008000800 */
[----:B------:R-:W1:Y:S01]  /*0110*/  LDCU.64 UR8, c[0x0][0x358] ;  /* 0x00006b00ff0877ac */ /* 0x000e620008000a00 */
[----:B0-----:R-:W-:-:S09]  /*0120*/  UISETP.GT.AND UP0, UPT, UR6, URZ, UPT ;  /* 0x000000ff0600728c */ /* 0x001fd2000bf04270 */
[----:B-1----:R-:W-:Y:S05]  /*0130*/  BRA.U UP0, `(.L_x_0) ;  /* 0x00000001004c7547 */ /* 0x002fea000b800000 */
.L_x_4:
[----:B------:R-:W0:Y:S01]  /*0140*/  LDC R8, c[0x0][0x388] ;  /* 0x0000e200ff087b82 */ /* 0x000e220000000800 */
[----:B------:R-:W-:Y:S01]  /*0150*/  BSSY.RECONVERGENT B0, `(.L_x_1) ;  /* 0x000000c000007945 */ /* 0x000fe20003800200 */
[----:B0-----:R-:W-:-:S13]  /*0160*/  ISETP.GE.AND P0, PT, R0, R8, PT ;  /* 0x000000080000720c */ /* 0x001fda0003f06270 */
[----:B-1----:R-:W-:Y:S05]  /*0170*/  @P0 BRA `(.L_x_2) ;  /* 0x0000000000240947 */ /* 0x002fea0003800000 */
[----:B------:R-:W0:Y:S01]  /*0180*/  LDC.64 R6, c[0x0][0x380] ;  /* 0x0000e000ff067b82 */ /* 0x000e220000000a00 */
[----:B------:R-:W-:Y:S02]  /*0190*/  IMAD.MOV.U32 R9, RZ, RZ, 0xff ;  /* 0x000000ffff097424 */ /* 0x000fe400078e00ff */
[----:B------:R-:W-:-:S07]  /*01a0*/  IMAD.MOV.U32 R3, RZ, RZ, R0 ;  /* 0x000000ffff037224 */ /* 0x000fce00078e0000 */
.L_x_3:
[----:B-1----:R-:W-:Y:S01]  /*01b0*/  IMAD R5, R2, R8, R3 ;  /* 0x0000000802057224 */ /* 0x002fe200078e0203 */
[----:B------:R-:W-:-:S03]  /*01c0*/  IADD3 R3, PT, PT, R3, UR4, RZ ;  /* 0x0000000403037c10 */ /* 0x000fc6000fffe0ff */
[----:B0-----:R-:W-:Y:S01]  /*01d0*/  IMAD.WIDE R4, R5, 0x4, R6 ;  /* 0x0000000405047825 */ /* 0x001fe200078e0206 */
[----:B------:R-:W-:-:S04]  /*01e0*/  ISETP.GE.AND P0, PT, R3, R8, PT ;  /* 0x000000080300720c */ /* 0x000fc80003f06270 */
[----:B------:R1:W-:Y:S09]  /*01f0*/  STG.E.U8 desc[UR8][R4.64+0x3], R9 ;  /* 0x0000030904007986 */ /* 0x0003f2000c101108 */
[----:B------:R-:W-:Y:S05]  /*0200*/  @!P0 BRA `(.L_x_3) ;  /* 0xfffffffc00e88947 */ /* 0x000fea000383ffff */
.L_x_2:
[----:B------:R-:W-:Y:S05]  /*0210*/  BSYNC.RECONVERGENT B0 ;  /* 0x0000000000007941 */ /* 0x000fea0003800200 */
.L_x_1:
[----:B------:R-:W0:Y:S01]  /*0220*/  LDCU UR6, c[0x0][0x38c] ;  /* 0x00007180ff0677ac */ /* 0x000e220008000800 */
[----:B------:R-:W-:-:S05]  /*0230*/  VIADD R2, R2, UR5 ;  /* 0x0000000502027c36 */ /* 0x000fca0008000000 */
[----:B0-----:R-:W-:-:S13]  /*0240*/  ISETP.GE.AND P0, PT, R2, UR6, PT ;  /* 0x0000000602007c0c */ /* 0x001fda000bf06270 */
[----:B------:R-:W-:Y:S05]  /*0250*/  @!P0 BRA `(.L_x_4) ;  /* 0xfffffffc00b88947 */ /* 0x000fea000383ffff */
[----:B------:R-:W-:Y:S05]  /*0260*/  EXIT ;  /* 0x000000000000794d */ /* 0x000fea0003800000 */
.L_x_0:
[----:B------:R-:W0:Y:S01]  /*0270*/  LDCU UR6, c[0x0][0x388] ;  /* 0x00007100ff0677ac */ /* 0x000e220008000800 */
[----:B------:R-:W-:Y:S01]  /*0280*/  BSSY.RECONVERGENT B0, `(.L_x_5) ;  /* 0x000009a000007945 */ /* 0x000fe20003800200 */
[----:B0-----:R-:W-:-:S13]  /*0290*/  ISETP.GE.AND P0, PT, R0, UR6, PT ;  /* 0x0000000600007c0c */ /* 0x001fda000bf06270 */
[----:B------:R-:W-:Y:S05]  /*02a0*/  @P0 BRA `(.L_x_6) ;  /* 0x00000008005c0947 */ /* 0x000fea0003800000 */
[----:B------:R-:W-:-:S07]  /*02b0*/  IMAD.MOV.U32 R3, RZ, RZ, R0 ;  /* 0x000000ffff037224 */ /* 0x000fce00078e0000 */
.L_x_10:
[----:B------:R-:W0:Y:S01]  /*02c0*/  LDC.64 R14, c[0x0][0x380] ;  /* 0x0000e000ff0e7b82 */ /* 0x000e220000000a00 */
[----:B------:R-:W1:Y:S02]  /*02d0*/  LDCU UR6, c[0x0][0x388] ;  /* 0x00007100ff0677ac */ /* 0x000e640008000800 */
[----:B-1----:R-:W-:Y:S01]  /*02e0*/  IMAD R5, R2, UR6, R3 ;  /* 0x0000000602057c24 */ /* 0x002fe2000f8e0203 */
[----:B------:R-:W1:Y:S03]  /*02f0*/  LDCU UR6, c[0x0][0x390] ;  /* 0x00007200ff0677ac */ /* 0x000e660008000800 */
[----:B0-----:R-:W-:-:S05]  /*0300*/  IMAD.WIDE R14, R5, 0x4, R14 ;  /* 0x00000004050e7825 */ /* 0x001fca00078e020e */
[----:B------:R0:W2:Y:S01]  /*0310*/  LDG.E R16, desc[UR8][R14.64] ;  /* 0x000000080e107981 */ /* 0x0000a2000c1e1900 */
[----:B------:R-:W-:Y:S01]  /*0320*/  HFMA2 R7, -RZ, RZ, 0, 4.76837158203125e-07 ;  /* 0x00000008ff077431 */ /* 0x000fe200000001ff */
[----:B------:R-:W-:Y:S01]  /*0330*/  MOV R4, 0xffffffff ;  /* 0xffffffff00047802 */ /* 0x000fe20000000f00 */
[----:B------:R-:W-:Y:S02]  /*0340*/  IMAD.MOV.U32 R5, RZ, RZ, RZ ;  /* 0x000000ffff057224 */ /* 0x000fe400078e00ff */
[----:B------:R-:W-:Y:S02]  /*0350*/  IMAD.MOV.U32 R6, RZ, RZ, 0xd20 ;  /* 0x00000d20ff067424 */ /* 0x000fe400078e00ff */
[----:B------:R-:W-:Y:S01]  /*0360*/  IMAD.MOV.U32 R30, RZ, RZ, 0xc00 ;  /* 0x00000c00ff1e7424 */ /* 0x000fe200078e00ff */
[----:B-1----:R-:W-:Y:S01]  /*0370*/  UIADD3 UR6, UPT, UPT, -UR6, URZ, URZ ;  /* 0x000000ff06067290 */ /* 0x002fe2000fffe1ff */
[----:B0-----:R-:W-:Y:S01]  /*0380*/  IMAD.MOV.U32 R14, RZ, RZ, -0x1 ;  /* 0xffffffffff0e7424 */ /* 0x001fe200078e00ff */
[----:B------:R-:W-:-:S04]  /*0390*/  MOV R15, 0xffefffff ;  /* 0xffefffff000f7802 */ /* 0x000fc80000000f00 */
[----:B------:R-:W-:Y:S01]  /*03a0*/  IMAD.U32 R31, RZ, RZ, UR6 ;  /* 0x00000006ff1f7e24 */ /* 0x000fe2000f8e00ff */
[----:B--2---:R0:W1:Y:S08]  /*03b0*/  I2F.F64.U8 R8, R16 ;  /* 0x0000001000087312 */ /* 0x0040700000001800 */
[----:B------:R0:W2:Y:S08]  /*03c0*/  I2F.F64.U8 R10, R16.B1 ;  /* 0x10000010000a7312 */ /* 0x0000b00000001800 */
[----:B-1----:R0:W3:Y:S02]  /*03d0*/  I2F.F64.U8 R12, R16.B2 ;  /* 0x20000010000c7312 */ /* 0x0020e40000001800 */
.L_x_9:
[----:B------:R-:W1:Y:S08]  /*03e0*/  LDC.64 R24, c[0x3][R7+-0x8] ;  /* 0x00fffe0007187b82 */ /* 0x000e700000000a00 */
[----:B------:R-:W4:Y:S08]  /*03f0*/  LDC.64 R18, c[0x3][R6+-0x20] ;  /* 0x00fff80006127b82 */ /* 0x000f300000000a00 */
[----:B------:R-:W2:Y:S08]  /*0400*/  LDC.64 R32, c[0x3][R7] ;  /* 0x00c0000007207b82 */ /* 0x000eb00000000a00 */
[----:B------:R-:W5:Y:S01]  /*0410*/  LDC.64 R20, c[0x3][R6+-0x8] ;  /* 0x00fffe0006147b82 */ /* 0x000f620000000a00 */
[----:B-1----:R-:W-:-:S07]  /*0420*/  DADD R24, R8, -R24 ;  /* 0x0000000008187229 */ /* 0x002fce0000000818 */
[----:B0-----:R-:W3:Y:S01]  /*0430*/  LDC.64 R16, c[0x3][R7+0x8] ;  /* 0x00c0020007107b82 */ /* 0x001ee20000000a00 */
[----:B----4-:R-:W-:-:S07]  /*0440*/  DFMA R18, R24, R18, RZ ;  /* 0x000000121812722b */ /* 0x010fce00000000ff */
[----:B------:R-:W0:Y:S01]  /*0450*/  LDC.64 R26, c[0x3][R6+0x10] ;  /* 0x00c00400061a7b82 */ /* 0x000e220000000a00 */
[----:B--2---:R-:W-:-:S07]  /*0460*/  DADD R32, R10, -R32 ;  /* 0x000000000a207229 */ /* 0x004fce0000000820 */
[----:B------:R-:W1:Y:S01]  /*0470*/  LDC.64 R28, c[0x3][R6+-0x18] ;  /* 0x00fffa00061c7b82 */ /* 0x000e620000000a00 */
[----:B-----5:R-:W-:Y:S02]  /*0480*/  DFMA R20, R32, R20, R18 ;  /* 0x000000142014722b */ /* 0x020fe40000000012 */
[----:B---3--:R-:W-:-:S05]  /*0490*/  DADD R16, R12, -R16 ;  /* 0x000000000c107229 */ /* 0x008fca0000000810 */
[----:B------:R-:W2:Y:S03]  /*04a0*/  LDC.64 R18, c[0x3][R6+-0x10] ;  /* 0x00fffc0006127b82 */ /* 0x000ea60000000a00 */
[----:B0-----:R-:W-:-:S05]  /*04b0*/  DFMA R26, R16, R26, R20 ;  /* 0x0000001a101a722b */ /* 0x001fca0000000014 */
[----:B------:R-:W0:Y:S01]  /*04c0*/  LDC.64 R22, c[0x3][R6] ;  /* 0x00c0000006167b82 */ /* 0x000e220000000a00 */
[----:B-1----:R-:W-:-:S07]  /*04d0*/  DFMA R28, R24, R28, RZ ;  /* 0x0000001c181c722b */ /* 0x002fce00000000ff */
[----:B------:R-:W1:Y:S01]  /*04e0*/  LDC.64 R20, c[0x3][R30] ;  /* 0x00c000001e147b82 */ /* 0x000e620000000a00 */
[C---:B------:R-:W-:Y:S02]  /*04f0*/  DFMA R26, R24.reuse, R26, RZ ;  /* 0x0000001a181a722b */ /* 0x040fe400000000ff */
[----:B--2---:R-:W-:-:S05]  /*0500*/  DFMA R18, R24, R18, RZ ;  /* 0x000000121812722b */ /* 0x004fca00000000ff */
[----:B------:R-:W2:Y:S01]  /*0510*/  LDC.64 R24, c[0x3][R6+0x8] ;  /* 0x00c0020006187b82 */ /* 0x000ea20000000a00 */
[----:B0-----:R-:W-:-:S07]  /*0520*/  DFMA R22, R32, R22, R28 ;  /* 0x000000162016722b */ /* 0x001fce000000001c */
[----:B------:R-:W0:Y:S01]  /*0530*/  LDC.64 R28, c[0x3][R6+0x18] ;  /* 0x00c00600061c7b82 */ /* 0x000e220000000a00 */
[----:B-1----:R-:W-:-:S10]  /*0540*/  DADD R20, -RZ, |R20| ;  /* 0x00000000ff147229 */ /* 0x002fd40000000514 */
[----:B------:R-:W-:Y:S01]  /*0550*/  ISETP.GT.AND P0, PT, R21, 0xfffff, PT ;  /* 0x000fffff1500780c */ /* 0x000fe20003f04270 */
[----:B--2---:R-:W-:Y:S01]  /*0560*/  DFMA R24, R32, R24, R18 ;  /* 0x000000182018722b */ /* 0x004fe20000000012 */
[----:B------:R-:W-:Y:S01]  /*0570*/  IMAD.MOV.U32 R18, RZ, RZ, R20 ;  /* 0x000000ffff127224 */ /* 0x000fe200078e0014 */
[----:B------:R-:W-:Y:S01]  /*0580*/  MOV R19, R21 ;  /* 0x0000001500137202 */ /* 0x000fe20000000f00 */
[----:B0-----:R-:W-:Y:S01]  /*0590*/  DFMA R28, R16, R28, R22 ;  /* 0x0000001c101c722b */ /* 0x001fe20000000016 */
[----:B------:R-:W0:Y:S08]  /*05a0*/  LDC.64 R22, c[0x3][R6+0x20] ;  /* 0x00c0080006167b82 */ /* 0x000e300000000a00 */
[----:B------:R-:W-:-:S02]  /*05b0*/  @!P0 DMUL R18, R18, 1.80143985094819840000e+16 ;  /* 0x4350000012128828 */ /* 0x000fc40000000000 */
[----:B------:R-:W-:Y:S01]  /*05c0*/  DFMA R26, R32, R28, R26 ;  /* 0x0000001c201a722b */ /* 0x000fe2000000001a */
[----:B------:R-:W-:Y:S02]  /*05d0*/  IMAD.MOV.U32 R33, RZ, RZ, R21 ;  /* 0x000000ffff217224 */ /* 0x000fe400078e0015 */
[----:B------:R-:W-:Y:S01]  /*05e0*/  IMAD.MOV.U32 R32, RZ, RZ, -0x3ff ;  /* 0xfffffc01ff207424 */ /* 0x000fe200078e00ff */
[----:B------:R-:W-:-:S04]  /*05f0*/  @!P0 MOV R32, 0xfffffbcb ;  /* 0xfffffbcb00208802 */ /* 0x000fc80000000f00 */
[----:B------:R-:W-:-:S05]  /*0600*/  @!P0 IMAD.MOV.U32 R33, RZ, RZ, R19 ;  /* 0x000000ffff218224 */ /* 0x000fca00078e0013 */
[----:B------:R-:W-:-:S04]  /*0610*/  IADD3 R21, PT, PT, R33, -0x1, RZ ;  /* 0xffffffff21157810 */ /* 0x000fc80007ffe0ff */
[----:B------:R-:W-:Y:S01]  /*0620*/  ISETP.GE.U32.AND P1, PT, R21, 0x7fefffff, PT ;  /* 0x7fefffff1500780c */ /* 0x000fe20003f26070 */
[----:B0-----:R-:W-:-:S08]  /*0630*/  DFMA R22, R16, R22, R24 ;  /* 0x000000161016722b */ /* 0x001fd00000000018 */
[----:B------:R-:W-:Y:S01]  /*0640*/  DFMA R16, R16, R22, R26 ;  /* 0x000000161010722b */ /* 0x000fe2000000001a */
[----:B------:R-:W-:Y:S02]  /*0650*/  IMAD.MOV.U32 R26, RZ, RZ, R20 ;  /* 0x000000ffff1a7224 */ /* 0x000fe400078e0014 */
[----:B------:R-:W-:Y:S01]  /*0660*/  @!P0 IMAD.MOV.U32 R26, RZ, RZ, R18 ;  /* 0x000000ffff1a8224 */ /* 0x000fe200078e0012 */
[----:B------:R-:W-:Y:S07]  /*0670*/  @!P1 BRA `(.L_x_7) ;  /* 0x00000000001c9947 */ /* 0x000fee0003800000 */
[----:B------:R-:W-:Y:S01]  /*0680*/  IMAD.MOV.U32 R20, RZ, RZ, 0x0 ;  /* 0x00000000ff147424 */ /* 0x000fe200078e00ff */
[----:B------:R-:W-:Y:S02]  /*0690*/  MOV R21, 0x7ff00000 ;  /* 0x7ff0000000157802 */ /* 0x000fe40000000f00 */
[----:B------:R-:W-:-:S04]  /*06a0*/  LOP3.LUT P0, RZ, R19, 0x7fffffff, RZ, 0xc0, !PT ;  /* 0x7fffffff13ff7812 */ /* 0x000fc8000780c0ff */
[----:B------:R-:W-:-:S10]  /*06b0*/  DFMA R20, R18, R20, +INF ;  /* 0x7ff000001214742b */ /* 0x000fd40000000014 */
[----:B------:R-:W-:Y:S02]  /*06c0*/  FSEL R24, R20, RZ, P0 ;  /* 0x000000ff14187208 */ /* 0x000fe40000000000 */
[----:B------:R-:W-:Y:S01]  /*06d0*/  FSEL R25, R21, -QNAN , P0 ;  /* 0xfff0000015197808 */ /* 0x000fe20000000000 */
[----:B------:R-:W-:Y:S06]  /*06e0*/  BRA `(.L_x_8) ;  /* 0x0000000000f47947 */ /* 0x000fec0003800000 */
.L_x_7:
[C---:B------:R-:W-:Y:S01]  /*06f0*/  LOP3.LUT R18, R33.reuse, 0xfffff, RZ, 0xc0, !PT ;  /* 0x000fffff21127812 */ /* 0x040fe200078ec0ff */
[----:B------:R-:W-:Y:S01]  /*0700*/  IMAD.MOV.U32 R21, RZ, RZ, 0x3ed0ee25 ;  /* 0x3ed0ee25ff157424 */ /* 0x000fe200078e00ff */
[----:B------:R-:W-:Y:S01]  /*0710*/  MOV R20, 0x8b7a8b04 ;  /* 0x8b7a8b0400147802 */ /* 0x000fe20000000f00 */
[----:B------:R-:W-:Y:S01]  /*0720*/  UMOV UR6, 0x3ae80f1e ;  /* 0x3ae80f1e00067882 */ /* 0x000fe20000000000 */
[----:B------:R-:W-:Y:S01]  /*0730*/  LOP3.LUT R27, R18, 0x3ff00000, RZ, 0xfc, !PT ;  /* 0x3ff00000121b7812 */ /* 0x000fe200078efcff */
[----:B------:R-:W-:Y:S01]  /*0740*/  IMAD.MOV.U32 R18, RZ, RZ, RZ ;  /* 0x000000ffff127224 */ /* 0x000fe200078e00ff */
[----:B------:R-:W-:Y:S01]  /*0750*/  UMOV UR7, 0x3eb1380b ;  /* 0x3eb1380b00077882 */ /* 0x000fe20000000000 */
[----:B------:R-:W-:Y:S01]  /*0760*/  LEA.HI R32, R33, R32, RZ, 0xc ;  /* 0x0000002021207211 */ /* 0x000fe200078f60ff */
[----:B------:R-:W-:Y:S01]  /*0770*/  IMAD.MOV.U32 R33, RZ, RZ, 0x43300000 ;  /* 0x43300000ff217424 */ /* 0x000fe200078e00ff */
[----:B------:R-:W-:-:S13]  /*0780*/  ISETP.GE.U32.AND P0, PT, R27, 0x3ff6a09f, PT ;  /* 0x3ff6a09f1b00780c */ /* 0x000fda0003f06070 */
[----:B------:R-:W-:Y:S01]  /*0790*/  @P0 VIADD R19, R27, 0xfff00000 ;  /* 0xfff000001b130836 */ /* 0x000fe20000000000 */
[----:B------:R-:W-:-:S04]  /*07a0*/  @P0 IADD3 R32, PT, PT, R32, 0x1, RZ ;  /* 0x0000000120200810 */ /* 0x000fc80007ffe0ff */
[----:B------:R-:W-:Y:S02]  /*07b0*/  @P0 MOV R27, R19 ;  /* 0x00000013001b0202 */ /* 0x000fe40000000f00 */
[----:B------:R-:W-:-:S04]  /*07c0*/  LOP3.LUT R32, R32, 0x80000000, RZ, 0x3c, !PT ;  /* 0x8000000020207812 */ /* 0x000fc800078e3cff */
[C---:B------:R-:W-:Y:S02]  /*07d0*/  DADD R28, R26.reuse, 1 ;  /* 0x3ff000001a1c7429 */ /* 0x040fe40000000000 */
[----:B------:R-:W-:-:S04]  /*07e0*/  DADD R26, R26, -1 ;  /* 0xbff000001a1a7429 */ /* 0x000fc80000000000 */
[----:B------:R-:W0:Y:S02]  /*07f0*/  MUFU.RCP64H R19, R29 ;  /* 0x0000001d00137308 */ /* 0x000e240000001800 */
[----:B0-----:R-:W-:-:S08]  /*0800*/  DFMA R24, -R28, R18, 1 ;  /* 0x3ff000001c18742b */ /* 0x001fd00000000112 */
[----:B------:R-:W-:-:S08]  /*0810*/  DFMA R24, R24, R24, R24 ;  /* 0x000000181818722b */ /* 0x000fd00000000018 */
[----:B------:R-:W-:-:S08]  /*0820*/  DFMA R24, R18, R24, R18 ;  /* 0x000000181218722b */ /* 0x000fd00000000012 */
[----:B------:R-:W-:-:S08]  /*0830*/  DMUL R22, R26, R24 ;  /* 0x000000181a167228 */ /* 0x000fd00000000000 */
[----:B------:R-:W-:-:S08]  /*0840*/  DFMA R22, R26, R24, R22 ;  /* 0x000000181a16722b */ /* 0x000fd00000000016 */
[----:B------:R-:W-:-:S08]  /*0850*/  DMUL R18, R22, R22 ;  /* 0x0000001616127228 */ /* 0x000fd00000000000 */
[----:B------:R-:W-:Y:S01]  /*0860*/  DFMA R20, R18, UR6, R20 ;  /* 0x0000000612147c2b */ /* 0x000fe20008000014 */
[----:B------:R-:W-:Y:S01]  /*0870*/  UMOV UR6, 0x9f02676f ;  /* 0x9f02676f00067882 */ /* 0x000fe20000000000 */
[----:B------:R-:W-:-:S06]  /*0880*/  UMOV UR7, 0x3ef3b266 ;  /* 0x3ef3b26600077882 */ /* 0x000fcc0000000000 */
[----:B------:R-:W-:Y:S01]  /*0890*/  DFMA R28, R18, R20, UR6 ;  /* 0x00000006121c7e2b */ /* 0x000fe20008000014 */
[----:B------:R-:W-:Y:S01]  /*08a0*/  UMOV UR6, 0xa9ab0956 ;  /* 0xa9ab095600067882 */ /* 0x000fe20000000000 */
[----:B------:R-:W-:Y:S01]  /*08b0*/  UMOV UR7, 0x3f1745cb ;  /* 0x3f1745cb00077882 */ /* 0x000fe20000000000 */
[----:B------:R-:W-:-:S05]  /*08c0*/  DADD R20, R26, -R22 ;  /* 0x000000001a147229 */ /* 0x000fca0000000816 */
[----:B------:R-:W-:Y:S01]  /*08d0*/  DFMA R28, R18, R28, UR6 ;  /* 0x00000006121c7e2b */ /* 0x000fe2000800001c */
[----:B------:R-:W-:Y:S01]  /*08e0*/  UMOV UR6, 0x2d1b5154 ;  /* 0x2d1b515400067882 */ /* 0x000fe20000000000 */
[----:B------:R-:W-:Y:S01]  /*08f0*/  UMOV UR7, 0x3f3c71c7 ;  /* 0x3f3c71c700077882 */ /* 0x000fe20000000000 */
[----:B------:R-:W-:-:S05]  /*0900*/  DADD R20, R20, R20 ;  /* 0x0000000014147229 */ /* 0x000fca0000000014 */
[----:B------:R-:W-:Y:S01]  /*0910*/  DFMA R28, R18, R28, UR6 ;  /* 0x00000006121c7e2b */ /* 0x000fe2000800001c */
[----:B------:R-:W-:Y:S01]  /*0920*/  UMOV UR6, 0x923be72d ;  /* 0x923be72d00067882 */ /* 0x000fe20000000000 */
[----:B------:R-:W-:Y:S01]  /*0930*/  UMOV UR7, 0x3f624924 ;  /* 0x3f62492400077882 */ /* 0x000fe20000000000 */
[----:B------:R-:W-:-:S05]  /*0940*/  DFMA R20, R26, -R22, R20 ;  /* 0x800000161a14722b */ /* 0x000fca0000000014 */
[----:B------:R-:W-:Y:S01]  /*0950*/  DFMA R28, R18, R28, UR6 ;  /* 0x00000006121c7e2b */ /* 0x000fe2000800001c */
[----:B------:R-:W-:Y:S01]  /*0960*/  UMOV UR6, 0x9999a3c4 ;  /* 0x9999a3c400067882 */ /* 0x000fe20000000000 */
[----:B------:R-:W-:Y:S01]  /*0970*/  UMOV UR7, 0x3f899999 ;  /* 0x3f89999900077882 */ /* 0x000fe20000000000 */
[----:B------:R-:W-:-:S05]  /*0980*/  DMUL R20, R24, R20 ;  /* 0x0000001418147228 */ /* 0x000fca0000000000 */
[----:B------:R-:W-:Y:S01]  /*0990*/  DFMA R28, R18, R28, UR6 ;  /* 0x00000006121c7e2b */ /* 0x000fe2000800001c */
[----:B------:R-:W-:Y:S01]  /*09a0*/  UMOV UR6, 0x80000000 ;  /* 0x8000000000067882 */ /* 0x000fe20000000000 */
[----:B------:R-:W-:Y:S02]  /*09b0*/  UMOV UR7, 0x43300000 ;  /* 0x4330000000077882 */ /* 0x000fe40000000000 */
[----:B------:R-:W-:Y:S01]  /*09c0*/  DADD R32, R32, -UR6 ;  /* 0x8000000620207e29 */ /* 0x000fe20008000000 */
[----:B------:R-:W-:Y:S01]  /*09d0*/  UMOV UR6, 0x55555554 ;  /* 0x5555555400067882 */ /* 0x000fe20000000000 */
[----:B------:R-:W-:Y:S02]  /*09e0*/  UMOV UR7, 0x3fb55555 ;  /* 0x3fb5555500077882 */ /* 0x000fe40000000000 */
[----:B------:R-:W-:Y:S01]  /*09f0*/  DFMA R26, R18, R28, UR6 ;  /* 0x00000006121a7e2b */ /* 0x000fe2000800001c */
[----:B------:R-:W-:Y:S01]  /*0a00*/  UMOV UR6, 0xfefa39ef ;  /* 0xfefa39ef00067882 */ /* 0x000fe20000000000 */
[----:B------:R-:W-:-:S02]  /*0a10*/  UMOV UR7, 0x3fe62e42 ;  /* 0x3fe62e4200077882 */ /* 0x000fc40000000000 */
[----:B------:R-:W-:-:S04]  /*0a20*/  DFMA R24, R32, UR6, R22 ;  /* 0x0000000620187c2b */ /* 0x000fc80008000016 */
[----:B------:R-:W-:-:S04]  /*0a30*/  DMUL R26, R18, R26 ;  /* 0x0000001a121a7228 */ /* 0x000fc80000000000 */
[----:B------:R-:W-:Y:S01]  /*0a40*/  DFMA R18, R32, -UR6, R24 ;  /* 0x8000000620127c2b */ /* 0x000fe20008000018 */
[----:B------:R-:W-:Y:S01]  /*0a50*/  UMOV UR6, 0x3b39803f ;  /* 0x3b39803f00067882 */ /* 0x000fe20000000000 */
[----:B------:R-:W-:Y:S02]  /*0a60*/  UMOV UR7, 0x3c7abc9e ;  /* 0x3c7abc9e00077882 */ /* 0x000fe40000000000 */
[----:B------:R-:W-:-:S04]  /*0a70*/  DFMA R20, R22, R26, R20 ;  /* 0x0000001a1614722b */ /* 0x000fc80000000014 */
[----:B------:R-:W-:-:S08]  /*0a80*/  DADD R18, -R22, R18 ;  /* 0x0000000016127229 */ /* 0x000fd00000000112 */
[----:B------:R-:W-:-:S08]  /*0a90*/  DADD R18, R20, -R18 ;  /* 0x0000000014127229 */ /* 0x000fd00000000812 */
[----:B------:R-:W-:-:S08]  /*0aa0*/  DFMA R18, R32, UR6, R18 ;  /* 0x0000000620127c2b */ /* 0x000fd00008000012 */
[----:B------:R-:W-:-:S11]  /*0ab0*/  DADD R24, R24, R18 ;  /* 0x0000000018187229 */ /* 0x000fd60000000012 */
.L_x_8:
[----:B------:R-:W-:Y:S01]  /*0ac0*/  IADD3 R31, PT, PT, R31, 0x1, RZ ;  /* 0x000000011f1f7810 */ /* 0x000fe20007ffe0ff */
[----:B------:R-:W-:Y:S01]  /*0ad0*/  DADD R16, -R16, -R24 ;  /* 0x0000000010107229 */ /* 0x000fe20000000918 */
[----:B------:R-:W-:Y:S01]  /*0ae0*/  VIADD R30, R30, 0x8 ;  /* 0x000000081e1e7836 */ /* 0x000fe20000000000 */
[----:B------:R-:W-:Y:S01]  /*0af0*/  IADD3 R7, PT, PT, R7, 0x18, RZ ;  /* 0x0000001807077810 */ /* 0x000fe20007ffe0ff */
[----:B------:R-:W-:Y:S01]  /*0b00*/  VIADD R6, R6, 0x48 ;  /* 0x0000004806067836 */ /* 0x000fe20000000000 */
[----:B------:R-:W-:-:S04]  /*0b10*/  ISETP.NE.AND P1, PT, R31, RZ, PT ;  /* 0x000000ff1f00720c */ /* 0x000fc80003f25270 */
[----:B------:R-:W-:-:S06]  /*0b20*/  DSETP.GT.AND P0, PT, R16, R14, PT ;  /* 0x0000000e1000722a */ /* 0x000fcc0003f04000 */
[----:B------:R-:W-:Y:S02]  /*0b30*/  SEL R4, R5, R4, P0 ;  /* 0x0000000405047207 */ /* 0x000fe40000000000 */
[----:B------:R-:W-:Y:S02]  /*0b40*/  FSEL R14, R16, R14, P0 ;  /* 0x0000000e100e7208 */ /* 0x000fe40000000000 */
[----:B------:R-:W-:Y:S02]  /*0b50*/  FSEL R15, R17, R15, P0 ;  /* 0x0000000f110f7208 */ /* 0x000fe40000000000 */
[----:B------:R-:W-:Y:S01]  /*0b60*/  IADD3 R5, PT, PT, R5, 0x1, RZ ;  /* 0x0000000105057810 */ /* 0x000fe20007ffe0ff */
[----:B------:R-:W-:Y:S06]  /*0b70*/  @P1 BRA `(.L_x_9) ;  /* 0xfffffff800181947 */ /* 0x000fec000383ffff */
[----:B------:R-:W0:Y:S01]  /*0b80*/  LDC.64 R6, c[0x0][0x380] ;  /* 0x0000e000ff067b82 */ /* 0x000e220000000a00 */
[----:B------:R-:W1:Y:S01]  /*0b90*/  LDCU UR7, c[0x0][0x388] ;  /* 0x00007100ff0777ac */ /* 0x000e620008000800 */
[----:B------:R-:W2:Y:S06]  /*0ba0*/  LDCU UR6, c[0x0][0x360] ;  /* 0x00006c00ff0677ac */ /* 0x000eac0008000800 */
[----:B------:R-:W2:Y:S01]  /*0bb0*/  LDC R8, c[0x0][0x370] ;  /* 0x0000dc00ff087b82 */ /* 0x000ea20000000800 */
[----:B-1----:R-:W-:-:S04]  /*0bc0*/  IMAD R5, R2, UR7, R3 ;  /* 0x0000000702057c24 */ /* 0x002fc8000f8e0203 */
[----:B0-----:R-:W-:-:S05]  /*0bd0*/  IMAD.WIDE R6, R5, 0x4, R6 ;  /* 0x0000000405067825 */ /* 0x001fca00078e0206 */
[----:B------:R0:W-:Y:S01]  /*0be0*/  STG.E.U8 desc[UR8][R6.64+0x3], R4 ;  /* 0x0000030406007986 */ /* 0x0001e2000c101108 */
[----:B--2---:R-:W-:-:S05]  /*0bf0*/  IMAD R3, R8, UR6, R3 ;  /* 0x0000000608037c24 */ /* 0x004fca000f8e0203 */
[----:B------:R-:W-:-:S13]  /*0c00*/  ISETP.GE.AND P0, PT, R3, UR7, PT ;  /* 0x0000000703007c0c */ /* 0x000fda000bf06270 */
[----:B0-----:R-:W-:Y:S05]  /*0c10*/  @!P0 BRA `(.L_x_10) ;  /* 0xfffffff400a88947 */ /* 0x001fea000383ffff */
.L_x_6:
[----:B------:R-:W-:Y:S05]  /*0c20*/  BSYNC.RECONVERGENT B0 ;  /* 0x0000000000007941 */ /* 0x000fea0003800200 */
.L_x_5:
[----:B------:R-:W0:Y:S01]  /*0c30*/  LDCU UR6, c[0x0][0x364] ;  /* 0x00006c80ff0677ac */ /* 0x000e220008000800 */
[----:B------:R-:W0:Y:S01]  /*0c40*/  LDC R3, c[0x0][0x374] ;  /* 0x0000dd00ff037b82 */ /* 0x000e220000000800 */
[----:B------:R-:W1:Y:S01]  /*0c50*/  LDCU UR7, c[0x0][0x38c] ;  /* 0x00007180ff0777ac */ /* 0x000e620008000800 */
[----:B0-----:R-:W-:-:S05]  /*0c60*/  IMAD R2, R3, UR6, R2 ;  /* 0x0000000603027c24 */ /* 0x001fca000f8e0202 */
[----:B-1----:R-:W-:-:S13]  /*0c70*/  ISETP.GE.AND P0, PT, R2, UR7, PT ;  /* 0x0000000702007c0c */ /* 0x002fda000bf06270 */
[----:B------:R-:W-:Y:S05]  /*0c80*/  @!P0 BRA `(.L_x_0) ;  /* 0xfffffff400788947 */ /* 0x000fea000383ffff */
[----:B------:R-:W-:Y:S05]  /*0c90*/  EXIT ;  /* 0x000000000000794d */ /* 0x000fea0003800000 */
.L_x_11:
[----:B------:R-:W-:-:S00]  /*0ca0*/  BRA `(.L_x_11) ;  /* 0xfffffffc00fc7947 */ /* 0x000fc0000383ffff */
[----:B------:R-:W-:-:S00]  /*0cb0*/  NOP ;  /* 0x0000000000007918 */ /* 0x000fc00000000000 */
        /* <DEDUP_REMOVED lines=12> */
.L_x_12:


//--------------------- .nv.shared.reserved.0     --------------------------
	.section	.nv.shared.reserved.0,"aw",@nobits
	.weak		__nv_reservedSMEM_offset_0_alias
	.size		__nv_reservedSMEM_offset_0_alias, 0, 64
	.other		__nv_reservedSMEM_offset_0_alias,@"STO_CUDA_RESERVED_SHARED STV_DEFAULT"
__nv_reservedSMEM_offset_0_alias:
	.zero		0
	.zero		64


//--------------------- .nv.constant0._Z10classifierP6uchar4iii --------------------------
	.section	.nv.constant0._Z10classifierP6uchar4iii,"a",@progbits
	.sectionflags	@""
	.align	4
.nv.constant0._Z10classifierP6uchar4iii:
	.zero		916


//--------------------- SYMBOLS --------------------------

	.type		.nv.reservedSmem.offset0,@object
	.size		.nv.reservedSmem.offset0,0x4
